//
// Generated by NVIDIA NVVM Compiler
//
// Compiler Build ID: CL-36424714
// Cuda compilation tools, release 13.0, V13.0.88
// Based on NVVM 20.0.0
//

.version 9.0
.target sm_100
.address_size 64


.entry _Z12sleep_kernelv()
{
	.reg .b32 	%r<2>;

	mov.b32 	%r1, 1;
	// begin inline asm
	nanosleep.u32 %r1;
	// end inline asm
	ret;

}


// ===== COMPILED SASS (sm_100) =====

	.target	sm_100

	.elftype	@"ET_EXEC"


//--------------------- .note.nv.tkinfo           --------------------------
	.section	.note.nv.tkinfo,"",@"SHT_NOTE"
	.sectionflags	@"SHF_NOTE_NV_TKINFO"
	.tkinfo
        /*0018*/ 	.word	0x00000002
        /*0030*/ 	.string	""
        /*0030*/ 	.string	"ptxas"
        /*0030*/ 	.string	"Cuda compilation tools, release 13.0, V13.0.88"
        /*0030*/ 	.string	"Build cuda_13.0.r13.0/compiler.36424714_0"
        /*0030*/ 	.string	"-arch sm_100 -m 64 "



//--------------------- .note.nv.cuinfo           --------------------------
	.section	.note.nv.cuinfo,"",@"SHT_NOTE"
	.sectionflags	@"SHF_NOTE_NV_CUINFO"
        /*0018*/ 	.short	0x0002
        /*001a*/ 	.short	0x0064
        /*001c*/ 	.short	0x0082
	.zero		2


//--------------------- .nv.info                  --------------------------
	.section	.nv.info,"",@"SHT_CUDA_INFO"
	.align	4


	//----- nvinfo : EIATTR_REGCOUNT
	.align		4
        /*0000*/ 	.byte	0x04, 0x2f
        /*0002*/ 	.short	(.L_1 - .L_0)
	.align		4
.L_0:
        /*0004*/ 	.word	index@(_Z12sleep_kernelv)
        /*0008*/ 	.word	0x00000004


	//----- nvinfo : EIATTR_FRAME_SIZE
	.align		4
.L_1:
        /*000c*/ 	.byte	0x04, 0x11
        /*000e*/ 	.short	(.L_3 - .L_2)
	.align		4
.L_2:
        /*0010*/ 	.word	index@(_Z12sleep_kernelv)
        /*0014*/ 	.word	0x00000000


	//----- nvinfo : EIATTR_MIN_STACK_SIZE
	.align		4
.L_3:
        /*0018*/ 	.byte	0x04, 0x12
        /*001a*/ 	.short	(.L_5 - .L_4)
	.align		4
.L_4:
        /*001c*/ 	.word	index@(_Z12sleep_kernelv)
        /*0020*/ 	.word	0x00000000
.L_5:


//--------------------- .nv.compat                --------------------------
	.section	.nv.compat,"",@"SHT_CUDA_COMPAT_INFO"
	.align	4
        /*0000*/ 	.byte	0x02, 0x09, 0x00, 0x00, 0x02, 0x02, 0x01, 0x00, 0x02, 0x05, 0x05, 0x00, 0x03, 0x07, 0x01, 0x01
        /*0010*/ 	.byte	0x02, 0x03, 0x00, 0x00, 0x02, 0x06, 0x01, 0x00, 0x04, 0x0b, 0x08, 0x00, 0x09, 0x00, 0x00, 0x00
        /*0020*/ 	.byte	0x00, 0x00, 0x00, 0x00


//--------------------- .nv.info._Z12sleep_kernelv --------------------------
	.section	.nv.info._Z12sleep_kernelv,"",@"SHT_CUDA_INFO"
	.sectionflags	@""
	.align	4


	//----- nvinfo : EIATTR_CUDA_API_VERSION
	.align		4
        /*0000*/ 	.byte	0x04, 0x37
        /*0002*/ 	.short	(.L_7 - .L_6)
.L_6:
        /*0004*/ 	.word	0x00000082


	//----- nvinfo : EIATTR_SPARSE_MMA_MASK
	.align		4
.L_7:
        /*0008*/ 	.byte	0x03, 0x50
        /*000a*/ 	.short	0x0000


	//----- nvinfo : EIATTR_MAXREG_COUNT
	.align		4
        /*000c*/ 	.byte	0x03, 0x1b
        /*000e*/ 	.short	0x00ff


	//----- nvinfo : EIATTR_MERCURY_ISA_VERSION
	.align		4
        /*0010*/ 	.byte	0x03, 0x5f
        /*0012*/ 	.short	0x0101


	//----- nvinfo : EIATTR_VRC_CTA_INIT_COUNT
	.align		4
        /*0014*/ 	.byte	0x02, 0x4a
	.zero		1
	.zero		1


	//----- nvinfo : EIATTR_EXIT_INSTR_OFFSETS
	.align		4
        /*0018*/ 	.byte	0x04, 0x1c
        /*001a*/ 	.short	(.L_9 - .L_8)


	//   ....[0]....
.L_8:
        /*001c*/ 	.word	0x00000020


	//----- nvinfo : EIATTR_SW_WAR
	.align		4
.L_9:
        /*0020*/ 	.byte	0x04, 0x36
        /*0022*/ 	.short	(.L_11 - .L_10)
.L_10:
        /*0024*/ 	.word	0x00000008
.L_11:


//--------------------- .nv.callgraph             --------------------------
	.section	.nv.callgraph,"",@"SHT_CUDA_CALLGRAPH"
	.align	4
	.sectionentsize	8
	.align		4
        /*0000*/ 	.word	0x00000000
	.align		4
        /*0004*/ 	.word	0xffffffff
	.align		4
        /*0008*/ 	.word	0x00000000
	.align		4
        /*000c*/ 	.word	0xfffffffe
	.align		4
        /*0010*/ 	.word	0x00000000
	.align		4
        /*0014*/ 	.word	0xfffffffd
	.align		4
        /*0018*/ 	.word	0x00000000
	.align		4
        /*001c*/ 	.word	0xfffffffc


//--------------------- .text._Z12sleep_kernelv   --------------------------
	.section	.text._Z12sleep_kernelv,"ax",@progbits
	.align	128
.text._Z12sleep_kernelv:
        .type           _Z12sleep_kernelv,@function
        .size           _Z12sleep_kernelv,(.L_x_1 - _Z12sleep_kernelv)
        .other          _Z12sleep_kernelv,@"STO_CUDA_ENTRY STV_DEFAULT"
_Z12sleep_kernelv:
[----:B------:R-:W-:Y:S01]  /*0000*/  LDC R1, c[0x0][0x37c] ;  /* 0x0000df00ff017b82 */ /* 0x000fe20000000800 */
[----:B------:R-:W-:Y:S05]  /*0010*/  NANOSLEEP 0x1 ;  /* 0x000000010000795d */ /* 0x000fea0003800000 */
[----:B------:R-:W-:Y:S05]  /*0020*/  EXIT ;  /* 0x000000000000794d */ /* 0x000fea0003800000 */
.L_x_0:
[----:B------:R-:W-:-:S00]  /*0030*/  BRA `(.L_x_0) ;  /* 0xfffffffc00fc7947 */ /* 0x000fc0000383ffff */
[----:B------:R-:W-:-:S00]  /*0040*/  NOP ;  /* 0x0000000000007918 */ /* 0x000fc00000000000 */
        /* <DEDUP_REMOVED lines=11> */
.L_x_1:


//--------------------- .nv.shared.reserved.0     --------------------------
	.section	.nv.shared.reserved.0,"aw",@nobits
	.weak		__nv_reservedSMEM_offset_0_alias
	.size		__nv_reservedSMEM_offset_0_alias, 0, 64
	.other		__nv_reservedSMEM_offset_0_alias,@"STO_CUDA_RESERVED_SHARED STV_DEFAULT"
__nv_reservedSMEM_offset_0_alias:
	.zero		0
	.zero		64


//--------------------- .nv.constant0._Z12sleep_kernelv --------------------------
	.section	.nv.constant0._Z12sleep_kernelv,"a",@progbits
	.sectionflags	@""
	.align	4
.nv.constant0._Z12sleep_kernelv:
	.zero		896


//--------------------- SYMBOLS --------------------------

	.type		.nv.reservedSmem.offset0,@object
	.size		.nv.reservedSmem.offset0,0x4
